//
// Generated by NVIDIA NVVM Compiler
//
// Compiler Build ID: CL-36424714
// Cuda compilation tools, release 13.0, V13.0.88
// Based on NVVM 20.0.0
//

.version 9.0
.target sm_100
.address_size 64

	// .globl	_Z12hello_kernelv
.extern .func  (.param .b32 func_retval0) vprintf
(
	.param .b64 vprintf_param_0,
	.param .b64 vprintf_param_1
)
;
.global .align 1 .b8 $str[28] = {72, 101, 108, 108, 111, 32, 87, 111, 114, 108, 100, 32, 102, 114, 111, 109, 32, 116, 104, 114, 101, 97, 100, 32, 37, 100, 10};

.visible .entry _Z12hello_kernelv()
{
	.local .align 8 .b8 	__local_depot0[8];
	.reg .b64 	%SP;
	.reg .b64 	%SPL;
	.reg .b32 	%r<7>;
	.reg .b64 	%rd<5>;

	mov.u64 	%SPL, __local_depot0;
	cvta.local.u64 	%SP, %SPL;
	add.u64 	%rd1, %SP, 0;
	add.u64 	%rd2, %SPL, 0;
	mov.u32 	%r1, %ctaid.x;
	mov.u32 	%r2, %ntid.x;
	mov.u32 	%r3, %tid.x;
	mad.lo.s32 	%r4, %r1, %r2, %r3;
	st.local.u32 	[%rd2], %r4;
	mov.u64 	%rd3, $str;
	cvta.global.u64 	%rd4, %rd3;
	{ // callseq 0, 0
	.param .b64 param0;
	st.param.b64 	[param0], %rd4;
	.param .b64 param1;
	st.param.b64 	[param1], %rd1;
	.param .b32 retval0;
	call.uni (retval0), 
	vprintf, 
	(
	param0, 
	param1
	);
	ld.param.b32 	%r5, [retval0];
	} // callseq 0
	ret;

}


// ===== COMPILED SASS (sm_100) =====

	.target	sm_100

	.elftype	@"ET_EXEC"


//--------------------- .note.nv.tkinfo           --------------------------
	.section	.note.nv.tkinfo,"",@"SHT_NOTE"
	.sectionflags	@"SHF_NOTE_NV_TKINFO"
	.tkinfo
        /*0018*/ 	.word	0x00000002
        /*0030*/ 	.string	""
        /*0030*/ 	.string	"ptxas"
        /*0030*/ 	.string	"Cuda compilation tools, release 13.0, V13.0.88"
        /*0030*/ 	.string	"Build cuda_13.0.r13.0/compiler.36424714_0"
        /*0030*/ 	.string	"-arch sm_100 -m 64 "



//--------------------- .note.nv.cuinfo           --------------------------
	.section	.note.nv.cuinfo,"",@"SHT_NOTE"
	.sectionflags	@"SHF_NOTE_NV_CUINFO"
        /*0018*/ 	.short	0x0002
        /*001a*/ 	.short	0x0064
        /*001c*/ 	.short	0x0082
	.zero		2


//--------------------- .nv.info                  --------------------------
	.section	.nv.info,"",@"SHT_CUDA_INFO"
	.align	4


	//----- nvinfo : EIATTR_REGCOUNT
	.align		4
        /*0000*/ 	.byte	0x04, 0x2f
        /*0002*/ 	.short	(.L_2 - .L_1)
	.align		4
.L_1:
        /*0004*/ 	.word	index@(_Z12hello_kernelv)
        /*0008*/ 	.word	0x00000018


	//----- nvinfo : EIATTR_FRAME_SIZE
	.align		4
.L_2:
        /*000c*/ 	.byte	0x04, 0x11
        /*000e*/ 	.short	(.L_4 - .L_3)
	.align		4
.L_3:
        /*0010*/ 	.word	index@(_Z12hello_kernelv)
        /*0014*/ 	.word	0x00000008


	//----- nvinfo : EIATTR_MIN_STACK_SIZE
	.align		4
.L_4:
        /*0018*/ 	.byte	0x04, 0x12
        /*001a*/ 	.short	(.L_6 - .L_5)
	.align		4
.L_5:
        /*001c*/ 	.word	index@(_Z12hello_kernelv)
        /*0020*/ 	.word	0x00000008
.L_6:


//--------------------- .nv.compat                --------------------------
	.section	.nv.compat,"",@"SHT_CUDA_COMPAT_INFO"
	.align	4
        /*0000*/ 	.byte	0x02, 0x09, 0x00, 0x00, 0x02, 0x02, 0x01, 0x00, 0x02, 0x05, 0x05, 0x00, 0x03, 0x07, 0x01, 0x01
        /*0010*/ 	.byte	0x02, 0x03, 0x00, 0x00, 0x02, 0x06, 0x01, 0x00, 0x04, 0x0b, 0x08, 0x00, 0x09, 0x00, 0x00, 0x00
        /*0020*/ 	.byte	0x00, 0x00, 0x00, 0x00


//--------------------- .nv.info._Z12hello_kernelv --------------------------
	.section	.nv.info._Z12hello_kernelv,"",@"SHT_CUDA_INFO"
	.sectionflags	@""
	.align	4


	//----- nvinfo : EIATTR_CUDA_API_VERSION
	.align		4
        /*0000*/ 	.byte	0x04, 0x37
        /*0002*/ 	.short	(.L_8 - .L_7)
.L_7:
        /*0004*/ 	.word	0x00000082


	//----- nvinfo : EIATTR_SPARSE_MMA_MASK
	.align		4
.L_8:
        /*0008*/ 	.byte	0x03, 0x50
        /*000a*/ 	.short	0x0000


	//----- nvinfo : EIATTR_MAXREG_COUNT
	.align		4
        /*000c*/ 	.byte	0x03, 0x1b
        /*000e*/ 	.short	0x00ff


	//----- nvinfo : EIATTR_EXTERNS
	.align		4
        /*0010*/ 	.byte	0x04, 0x0f
        /*0012*/ 	.short	(.L_10 - .L_9)


	//   ....[0]....
	.align		4
.L_9:
        /*0014*/ 	.word	index@(vprintf)


	//----- nvinfo : EIATTR_MERCURY_ISA_VERSION
	.align		4
.L_10:
        /*0018*/ 	.byte	0x03, 0x5f
        /*001a*/ 	.short	0x0101


	//----- nvinfo : EIATTR_VRC_CTA_INIT_COUNT
	.align		4
        /*001c*/ 	.byte	0x02, 0x4a
	.zero		1
	.zero		1


	//----- nvinfo : EIATTR_SYSCALL_OFFSETS
	.align		4
        /*0020*/ 	.byte	0x04, 0x46
        /*0022*/ 	.short	(.L_12 - .L_11)


	//   ....[0]....
.L_11:
        /*0024*/ 	.word	0x00000110


	//----- nvinfo : EIATTR_EXIT_INSTR_OFFSETS
	.align		4
.L_12:
        /*0028*/ 	.byte	0x04, 0x1c
        /*002a*/ 	.short	(.L_14 - .L_13)


	//   ....[0]....
.L_13:
        /*002c*/ 	.word	0x00000120


	//----- nvinfo : EIATTR_SW_WAR
	.align		4
.L_14:
        /*0030*/ 	.byte	0x04, 0x36
        /*0032*/ 	.short	(.L_16 - .L_15)
.L_15:
        /*0034*/ 	.word	0x00000008
.L_16:


//--------------------- .nv.callgraph             --------------------------
	.section	.nv.callgraph,"",@"SHT_CUDA_CALLGRAPH"
	.align	4
	.sectionentsize	8
	.align		4
        /*0000*/ 	.word	0x00000000
	.align		4
        /*0004*/ 	.word	0xffffffff
	.align		4
        /*0008*/ 	.word	index@(_Z12hello_kernelv)
	.align		4
        /*000c*/ 	.word	index@(vprintf)
	.align		4
        /*0010*/ 	.word	0x00000000
	.align		4
        /*0014*/ 	.word	0xfffffffe
	.align		4
        /*0018*/ 	.word	0x00000000
	.align		4
        /*001c*/ 	.word	0xfffffffd
	.align		4
        /*0020*/ 	.word	0x00000000
	.align		4
        /*0024*/ 	.word	0xfffffffc


//--------------------- .nv.constant4             --------------------------
	.section	.nv.constant4,"a",@progbits
	.align	8
	.align		8
.nv.constant4:
        /*0000*/ 	.dword	vprintf
	.align		8
        /*0008*/ 	.dword	$str


//--------------------- .text._Z12hello_kernelv   --------------------------
	.section	.text._Z12hello_kernelv,"ax",@progbits
	.align	128
        .global         _Z12hello_kernelv
        .type           _Z12hello_kernelv,@function
        .size           _Z12hello_kernelv,(.L_x_2 - _Z12hello_kernelv)
        .other          _Z12hello_kernelv,@"STO_CUDA_ENTRY STV_DEFAULT"
_Z12hello_kernelv:
.text._Z12hello_kernelv:
[----:B------:R-:W0:Y:S01]  /*0000*/  LDC R1, c[0x0][0x37c] ;  /* 0x0000df00ff017b82 */ /* 0x000e220000000800 */
[----:B------:R-:W1:Y:S01]  /*0010*/  S2R R3, SR_TID.X ;  /* 0x0000000000037919 */ /* 0x000e620000002100 */
[----:B------:R-:W2:Y:S06]  /*0020*/  LDCU UR5, c[0x0][0x2fc] ;  /* 0x00005f80ff0577ac */ /* 0x000eac0008000800 */
[----:B------:R-:W1:Y:S01]  /*0030*/  S2UR UR6, SR_CTAID.X ;  /* 0x00000000000679c3 */ /* 0x000e620000002500 */
[----:B------:R-:W-:Y:S01]  /*0040*/  MOV R2, 0x0 ;  /* 0x0000000000027802 */ /* 0x000fe20000000f00 */
[----:B0-----:R-:W-:Y:S01]  /*0050*/  VIADD R1, R1, 0xfffffff8 ;  /* 0xfffffff801017836 */ /* 0x001fe20000000000 */
[----:B------:R-:W0:Y:S05]  /*0060*/  LDCU UR4, c[0x0][0x2f8] ;  /* 0x00005f00ff0477ac */ /* 0x000e2a0008000800 */
[----:B------:R-:W1:Y:S01]  /*0070*/  LDC R0, c[0x0][0x360] ;  /* 0x0000d800ff007b82 */ /* 0x000e620000000800 */
[----:B0-----:R-:W-:-:S05]  /*0080*/  IADD3 R6, P0, PT, R1, UR4, RZ ;  /* 0x0000000401067c10 */ /* 0x001fca000ff1e0ff */
[----:B--2---:R-:W-:Y:S02]  /*0090*/  IMAD.X R7, RZ, RZ, UR5, P0 ;  /* 0x00000005ff077e24 */ /* 0x004fe400080e06ff */
[----:B-1----:R-:W-:Y:S01]  /*00a0*/  IMAD R0, R0, UR6, R3 ;  /* 0x0000000600007c24 */ /* 0x002fe2000f8e0203 */
[----:B------:R-:W0:Y:S01]  /*00b0*/  LDCU.64 UR6, c[0x4][0x8] ;  /* 0x01000100ff0677ac */ /* 0x000e220008000a00 */
[----:B------:R-:W1:Y:S03]  /*00c0*/  LDC.64 R2, c[0x4][R2] ;  /* 0x0100000002027b82 */ /* 0x000e660000000a00 */
[----:B------:R2:W-:Y:S01]  /*00d0*/  STL [R1], R0 ;  /* 0x0000000001007387 */ /* 0x0005e20000100800 */
[----:B0-----:R-:W-:Y:S01]  /*00e0*/  IMAD.U32 R4, RZ, RZ, UR6 ;  /* 0x00000006ff047e24 */ /* 0x001fe2000f8e00ff */
[----:B--2---:R-:W-:-:S07]  /*00f0*/  MOV R5, UR7 ;  /* 0x0000000700057c02 */ /* 0x004fce0008000f00 */
[----:B------:R-:W-:-:S07]  /*0100*/  LEPC R20, `(.L_x_0) ;  /* 0x000000001014794e */ /* 0x000fce0000000000 */
[----:B-1----:R-:W-:Y:S05]  /*0110*/  CALL.ABS.NOINC R2 ;  /* 0x0000000002007343 */ /* 0x002fea0003c00000 */
.L_x_0:
[----:B------:R-:W-:Y:S05]  /*0120*/  EXIT ;  /* 0x000000000000794d */ /* 0x000fea0003800000 */
.L_x_1:
[----:B------:R-:W-:-:S00]  /*0130*/  BRA `(.L_x_1) ;  /* 0xfffffffc00fc7947 */ /* 0x000fc0000383ffff */
[----:B------:R-:W-:-:S00]  /*0140*/  NOP ;  /* 0x0000000000007918 */ /* 0x000fc00000000000 */
        /* <DEDUP_REMOVED lines=11> */
.L_x_2:


//--------------------- .nv.global.init           --------------------------
	.section	.nv.global.init,"aw",@progbits
.nv.global.init:
	.type		$str,@object
	.size		$str,(.L_0 - $str)
$str:
        /*0000*/ 	.byte	0x48, 0x65, 0x6c, 0x6c, 0x6f, 0x20, 0x57, 0x6f, 0x72, 0x6c, 0x64, 0x20, 0x66, 0x72, 0x6f, 0x6d
        /*0010*/ 	.byte	0x20, 0x74, 0x68, 0x72, 0x65, 0x61, 0x64, 0x20, 0x25, 0x64, 0x0a, 0x00
.L_0:


//--------------------- .nv.shared.reserved.0     --------------------------
	.section	.nv.shared.reserved.0,"aw",@nobits
	.weak		__nv_reservedSMEM_offset_0_alias
	.size		__nv_reservedSMEM_offset_0_alias, 0, 64
	.other		__nv_reservedSMEM_offset_0_alias,@"STO_CUDA_RESERVED_SHARED STV_DEFAULT"
__nv_reservedSMEM_offset_0_alias:
	.zero		0
	.zero		64


//--------------------- .nv.constant0._Z12hello_kernelv --------------------------
	.section	.nv.constant0._Z12hello_kernelv,"a",@progbits
	.sectionflags	@""
	.align	4
.nv.constant0._Z12hello_kernelv:
	.zero		896


//--------------------- SYMBOLS --------------------------

	.type		.nv.reservedSmem.offset0,@object
	.size		.nv.reservedSmem.offset0,0x4
	.type		vprintf,@function
